//
// Generated by NVIDIA NVVM Compiler
//
// Compiler Build ID: CL-36424714
// Cuda compilation tools, release 13.0, V13.0.88
// Based on NVVM 20.0.0
//

.version 9.0
.target sm_100
.address_size 64

	// .globl	_Z13dotProductGPUPfS_S_i

.visible .entry _Z13dotProductGPUPfS_S_i(
	.param .u64 .ptr .align 1 _Z13dotProductGPUPfS_S_i_param_0,
	.param .u64 .ptr .align 1 _Z13dotProductGPUPfS_S_i_param_1,
	.param .u64 .ptr .align 1 _Z13dotProductGPUPfS_S_i_param_2,
	.param .u32 _Z13dotProductGPUPfS_S_i_param_3
)
{
	.reg .pred 	%p<10>;
	.reg .b32 	%r<13>;
	.reg .b32 	%f<13>;
	.reg .b64 	%rd<19>;

	ld.param.u64 	%rd3, [_Z13dotProductGPUPfS_S_i_param_0];
	ld.param.u64 	%rd4, [_Z13dotProductGPUPfS_S_i_param_1];
	ld.param.u64 	%rd5, [_Z13dotProductGPUPfS_S_i_param_2];
	ld.param.u32 	%r11, [_Z13dotProductGPUPfS_S_i_param_3];
	cvta.to.global.u64 	%rd1, %rd5;
	mov.u32 	%r1, %tid.x;
	setp.ge.s32 	%p1, %r1, %r11;
	@%p1 bra 	$L__BB0_2;
	cvta.to.global.u64 	%rd6, %rd3;
	cvta.to.global.u64 	%rd7, %rd4;
	mul.wide.u32 	%rd8, %r1, 4;
	add.s64 	%rd9, %rd6, %rd8;
	ld.global.f32 	%f1, [%rd9];
	add.s64 	%rd10, %rd7, %rd8;
	ld.global.f32 	%f2, [%rd10];
	mul.f32 	%f3, %f1, %f2;
	add.s64 	%rd11, %rd1, %rd8;
	st.global.f32 	[%rd11], %f3;
$L__BB0_2:
	setp.ge.s32 	%p2, %r1, %r11;
	bar.sync 	0;
	setp.lt.s32 	%p3, %r11, 2;
	or.pred  	%p4, %p2, %p3;
	@%p4 bra 	$L__BB0_12;
	mul.wide.u32 	%rd12, %r1, 4;
	add.s64 	%rd2, %rd1, %rd12;
$L__BB0_4:
	and.b32  	%r9, %r11, 1;
	setp.eq.b32 	%p5, %r9, 1;
	@%p5 bra 	$L__BB0_7;
	shr.u32 	%r3, %r11, 1;
	setp.ge.u32 	%p8, %r1, %r3;
	mov.u32 	%r12, %r11;
	@%p8 bra 	$L__BB0_11;
	ld.global.f32 	%f10, [%rd2];
	mul.wide.u32 	%rd17, %r3, 4;
	add.s64 	%rd18, %rd2, %rd17;
	ld.global.f32 	%f11, [%rd18];
	add.f32 	%f12, %f10, %f11;
	st.global.f32 	[%rd2], %f12;
	mov.u32 	%r12, %r11;
	bra.uni 	$L__BB0_11;
$L__BB0_7:
	setp.ne.s32 	%p6, %r1, 0;
	@%p6 bra 	$L__BB0_9;
	ld.global.f32 	%f4, [%rd1];
	add.s32 	%r10, %r11, -1;
	mul.wide.u32 	%rd13, %r10, 4;
	add.s64 	%rd14, %rd1, %rd13;
	ld.global.f32 	%f5, [%rd14];
	add.f32 	%f6, %f4, %f5;
	st.global.f32 	[%rd1], %f6;
$L__BB0_9:
	add.s32 	%r12, %r11, -1;
	shr.u32 	%r5, %r12, 1;
	setp.ge.u32 	%p7, %r1, %r5;
	@%p7 bra 	$L__BB0_11;
	ld.global.f32 	%f7, [%rd2];
	mul.wide.u32 	%rd15, %r5, 4;
	add.s64 	%rd16, %rd2, %rd15;
	ld.global.f32 	%f8, [%rd16];
	add.f32 	%f9, %f7, %f8;
	st.global.f32 	[%rd2], %f9;
$L__BB0_11:
	shr.u32 	%r11, %r12, 1;
	bar.sync 	0;
	setp.gt.u32 	%p9, %r12, 3;
	@%p9 bra 	$L__BB0_4;
$L__BB0_12:
	ret;

}


// ===== COMPILED SASS (sm_100) =====

	.target	sm_100

	.elftype	@"ET_EXEC"


//--------------------- .note.nv.tkinfo           --------------------------
	.section	.note.nv.tkinfo,"",@"SHT_NOTE"
	.sectionflags	@"SHF_NOTE_NV_TKINFO"
	.tkinfo
        /*0018*/ 	.word	0x00000002
        /*0030*/ 	.string	""
        /*0030*/ 	.string	"ptxas"
        /*0030*/ 	.string	"Cuda compilation tools, release 13.0, V13.0.88"
        /*0030*/ 	.string	"Build cuda_13.0.r13.0/compiler.36424714_0"
        /*0030*/ 	.string	"-arch sm_100 -m 64 "



//--------------------- .note.nv.cuinfo           --------------------------
	.section	.note.nv.cuinfo,"",@"SHT_NOTE"
	.sectionflags	@"SHF_NOTE_NV_CUINFO"
        /*0018*/ 	.short	0x0002
        /*001a*/ 	.short	0x0064
        /*001c*/ 	.short	0x0082
	.zero		2


//--------------------- .nv.info                  --------------------------
	.section	.nv.info,"",@"SHT_CUDA_INFO"
	.align	4


	//----- nvinfo : EIATTR_REGCOUNT
	.align		4
        /*0000*/ 	.byte	0x04, 0x2f
        /*0002*/ 	.short	(.L_1 - .L_0)
	.align		4
.L_0:
        /*0004*/ 	.word	index@(_Z13dotProductGPUPfS_S_i)
        /*0008*/ 	.word	0x00000012


	//----- nvinfo : EIATTR_FRAME_SIZE
	.align		4
.L_1:
        /*000c*/ 	.byte	0x04, 0x11
        /*000e*/ 	.short	(.L_3 - .L_2)
	.align		4
.L_2:
        /*0010*/ 	.word	index@(_Z13dotProductGPUPfS_S_i)
        /*0014*/ 	.word	0x00000000


	//----- nvinfo : EIATTR_MIN_STACK_SIZE
	.align		4
.L_3:
        /*0018*/ 	.byte	0x04, 0x12
        /*001a*/ 	.short	(.L_5 - .L_4)
	.align		4
.L_4:
        /*001c*/ 	.word	index@(_Z13dotProductGPUPfS_S_i)
        /*0020*/ 	.word	0x00000000
.L_5:


//--------------------- .nv.compat                --------------------------
	.section	.nv.compat,"",@"SHT_CUDA_COMPAT_INFO"
	.align	4
        /*0000*/ 	.byte	0x02, 0x09, 0x00, 0x00, 0x02, 0x02, 0x01, 0x00, 0x02, 0x05, 0x05, 0x00, 0x03, 0x07, 0x01, 0x01
        /*0010*/ 	.byte	0x02, 0x03, 0x00, 0x00, 0x02, 0x06, 0x01, 0x00, 0x04, 0x0b, 0x08, 0x00, 0x09, 0x00, 0x00, 0x00
        /*0020*/ 	.byte	0x00, 0x00, 0x00, 0x00


//--------------------- .nv.info._Z13dotProductGPUPfS_S_i --------------------------
	.section	.nv.info._Z13dotProductGPUPfS_S_i,"",@"SHT_CUDA_INFO"
	.sectionflags	@""
	.align	4


	//----- nvinfo : EIATTR_CUDA_API_VERSION
	.align		4
        /*0000*/ 	.byte	0x04, 0x37
        /*0002*/ 	.short	(.L_7 - .L_6)
.L_6:
        /*0004*/ 	.word	0x00000082


	//----- nvinfo : EIATTR_KPARAM_INFO
	.align		4
.L_7:
        /*0008*/ 	.byte	0x04, 0x17
        /*000a*/ 	.short	(.L_9 - .L_8)
.L_8:
        /*000c*/ 	.word	0x00000000
        /*0010*/ 	.short	0x0003
        /*0012*/ 	.short	0x0018
        /*0014*/ 	.byte	0x00, 0xf0, 0x11, 0x00


	//----- nvinfo : EIATTR_KPARAM_INFO
	.align		4
.L_9:
        /*0018*/ 	.byte	0x04, 0x17
        /*001a*/ 	.short	(.L_11 - .L_10)
.L_10:
        /*001c*/ 	.word	0x00000000
        /*0020*/ 	.short	0x0002
        /*0022*/ 	.short	0x0010
        /*0024*/ 	.byte	0x00, 0xf5, 0x21, 0x00


	//----- nvinfo : EIATTR_KPARAM_INFO
	.align		4
.L_11:
        /*0028*/ 	.byte	0x04, 0x17
        /*002a*/ 	.short	(.L_13 - .L_12)
.L_12:
        /*002c*/ 	.word	0x00000000
        /*0030*/ 	.short	0x0001
        /*0032*/ 	.short	0x0008
        /*0034*/ 	.byte	0x00, 0xf5, 0x21, 0x00


	//----- nvinfo : EIATTR_KPARAM_INFO
	.align		4
.L_13:
        /*0038*/ 	.byte	0x04, 0x17
        /*003a*/ 	.short	(.L_15 - .L_14)
.L_14:
        /*003c*/ 	.word	0x00000000
        /*0040*/ 	.short	0x0000
        /*0042*/ 	.short	0x0000
        /*0044*/ 	.byte	0x00, 0xf5, 0x21, 0x00


	//----- nvinfo : EIATTR_SPARSE_MMA_MASK
	.align		4
.L_15:
        /*0048*/ 	.byte	0x03, 0x50
        /*004a*/ 	.short	0x0000


	//----- nvinfo : EIATTR_MAXREG_COUNT
	.align		4
        /*004c*/ 	.byte	0x03, 0x1b
        /*004e*/ 	.short	0x00ff


	//----- nvinfo : EIATTR_NUM_BARRIERS
	.align		4
        /*0050*/ 	.byte	0x02, 0x4c
        /*0052*/ 	.byte	0x01
	.zero		1


	//----- nvinfo : EIATTR_MERCURY_ISA_VERSION
	.align		4
        /*0054*/ 	.byte	0x03, 0x5f
        /*0056*/ 	.short	0x0101


	//----- nvinfo : EIATTR_VRC_CTA_INIT_COUNT
	.align		4
        /*0058*/ 	.byte	0x02, 0x4a
	.zero		1
	.zero		1


	//----- nvinfo : EIATTR_EXIT_INSTR_OFFSETS
	.align		4
        /*005c*/ 	.byte	0x04, 0x1c
        /*005e*/ 	.short	(.L_17 - .L_16)


	//   ....[0]....
.L_16:
        /*0060*/ 	.word	0x00000170


	//   ....[1]....
        /*0064*/ 	.word	0x000003d0


	//----- nvinfo : EIATTR_CRS_STACK_SIZE
	.align		4
.L_17:
        /*0068*/ 	.byte	0x04, 0x1e
        /*006a*/ 	.short	(.L_19 - .L_18)
.L_18:
        /*006c*/ 	.word	0x00000000


	//----- nvinfo : EIATTR_CBANK_PARAM_SIZE
	.align		4
.L_19:
        /*0070*/ 	.byte	0x03, 0x19
        /*0072*/ 	.short	0x001c


	//----- nvinfo : EIATTR_PARAM_CBANK
	.align		4
        /*0074*/ 	.byte	0x04, 0x0a
        /*0076*/ 	.short	(.L_21 - .L_20)
	.align		4
.L_20:
        /*0078*/ 	.word	index@(.nv.constant0._Z13dotProductGPUPfS_S_i)
        /*007c*/ 	.short	0x0380
        /*007e*/ 	.short	0x001c


	//----- nvinfo : EIATTR_SW_WAR
	.align		4
.L_21:
        /*0080*/ 	.byte	0x04, 0x36
        /*0082*/ 	.short	(.L_23 - .L_22)
.L_22:
        /*0084*/ 	.word	0x00000008
.L_23:


//--------------------- .nv.callgraph             --------------------------
	.section	.nv.callgraph,"",@"SHT_CUDA_CALLGRAPH"
	.align	4
	.sectionentsize	8
	.align		4
        /*0000*/ 	.word	0x00000000
	.align		4
        /*0004*/ 	.word	0xffffffff
	.align		4
        /*0008*/ 	.word	0x00000000
	.align		4
        /*000c*/ 	.word	0xfffffffe
	.align		4
        /*0010*/ 	.word	0x00000000
	.align		4
        /*0014*/ 	.word	0xfffffffd
	.align		4
        /*0018*/ 	.word	0x00000000
	.align		4
        /*001c*/ 	.word	0xfffffffc


//--------------------- .text._Z13dotProductGPUPfS_S_i --------------------------
	.section	.text._Z13dotProductGPUPfS_S_i,"ax",@progbits
	.align	128
        .global         _Z13dotProductGPUPfS_S_i
        .type           _Z13dotProductGPUPfS_S_i,@function
        .size           _Z13dotProductGPUPfS_S_i,(.L_x_6 - _Z13dotProductGPUPfS_S_i)
        .other          _Z13dotProductGPUPfS_S_i,@"STO_CUDA_ENTRY STV_DEFAULT"
_Z13dotProductGPUPfS_S_i:
.text._Z13dotProductGPUPfS_S_i:
[----:B------:R-:W-:Y:S01]  /*0000*/  LDC R1, c[0x0][0x37c] ;  /* 0x0000df00ff017b82 */ /* 0x000fe20000000800 */
[----:B------:R-:W0:Y:S07]  /*0010*/  S2R R0, SR_TID.X ;  /* 0x0000000000007919 */ /* 0x000e2e0000002100 */
[----:B------:R-:W1:Y:S01]  /*0020*/  LDC R3, c[0x0][0x398] ;  /* 0x0000e600ff037b82 */ /* 0x000e620000000800 */
[----:B------:R-:W2:Y:S01]  /*0030*/  LDCU UR6, c[0x0][0x398] ;  /* 0x00007300ff0677ac */ /* 0x000ea20008000800 */
[----:B------:R-:W-:Y:S01]  /*0040*/  BSSY.RECONVERGENT B0, `(.L_x_0) ;  /* 0x0000011000007945 */ /* 0x000fe20003800200 */
[----:B------:R-:W3:Y:S01]  /*0050*/  LDCU.64 UR4, c[0x0][0x358] ;  /* 0x00006b00ff0477ac */ /* 0x000ee20008000a00 */
[----:B--2---:R-:W-:Y:S01]  /*0060*/  IMAD.U32 R2, RZ, RZ, UR6 ;  /* 0x00000006ff027e24 */ /* 0x004fe2000f8e00ff */
[----:B-1----:R-:W-:-:S02]  /*0070*/  ISETP.GE.AND P0, PT, R3, 0x2, PT ;  /* 0x000000020300780c */ /* 0x002fc40003f06270 */
[CC--:B0-----:R-:W-:Y:S02]  /*0080*/  ISETP.GE.AND P1, PT, R0.reuse, R3.reuse, PT ;  /* 0x000000030000720c */ /* 0x0c1fe40003f26270 */
[----:B------:R-:W-:-:S11]  /*0090*/  ISETP.GE.OR P0, PT, R0, R3, !P0 ;  /* 0x000000030000720c */ /* 0x000fd60004706670 */
[----:B---3--:R-:W-:Y:S05]  /*00a0*/  @P1 BRA `(.L_x_1) ;  /* 0x0000000000281947 */ /* 0x008fea0003800000 */
[----:B------:R-:W0:Y:S08]  /*00b0*/  LDC.64 R4, c[0x0][0x380] ;  /* 0x0000e000ff047b82 */ /* 0x000e300000000a00 */
[----:B------:R-:W1:Y:S08]  /*00c0*/  LDC.64 R6, c[0x0][0x388] ;  /* 0x0000e200ff067b82 */ /* 0x000e700000000a00 */
[----:B------:R-:W2:Y:S01]  /*00d0*/  LDC.64 R8, c[0x0][0x390] ;  /* 0x0000e400ff087b82 */ /* 0x000ea20000000a00 */
[----:B0-----:R-:W-:-:S06]  /*00e0*/  IMAD.WIDE.U32 R4, R0, 0x4, R4 ;  /* 0x0000000400047825 */ /* 0x001fcc00078e0004 */
[----:B------:R-:W3:Y:S01]  /*00f0*/  LDG.E R4, desc[UR4][R4.64] ;  /* 0x0000000404047981 */ /* 0x000ee2000c1e1900 */
[----:B-1----:R-:W-:-:S06]  /*0100*/  IMAD.WIDE.U32 R6, R0, 0x4, R6 ;  /* 0x0000000400067825 */ /* 0x002fcc00078e0006 */
[----:B------:R-:W3:Y:S01]  /*0110*/  LDG.E R7, desc[UR4][R6.64] ;  /* 0x0000000406077981 */ /* 0x000ee2000c1e1900 */
[----:B--2---:R-:W-:-:S04]  /*0120*/  IMAD.WIDE.U32 R8, R0, 0x4, R8 ;  /* 0x0000000400087825 */ /* 0x004fc800078e0008 */
[----:B---3--:R-:W-:-:S05]  /*0130*/  FMUL R3, R4, R7 ;  /* 0x0000000704037220 */ /* 0x008fca0000400000 */
[----:B------:R0:W-:Y:S02]  /*0140*/  STG.E desc[UR4][R8.64], R3 ;  /* 0x0000000308007986 */ /* 0x0001e4000c101904 */
.L_x_1:
[----:B------:R-:W-:Y:S05]  /*0150*/  BSYNC.RECONVERGENT B0 ;  /* 0x0000000000007941 */ /* 0x000fea0003800200 */
.L_x_0:
[----:B------:R-:W-:Y:S06]  /*0160*/  BAR.SYNC.DEFER_BLOCKING 0x0 ;  /* 0x0000000000007b1d */ /* 0x000fec0000010000 */
[----:B------:R-:W-:Y:S05]  /*0170*/  @P0 EXIT ;  /* 0x000000000000094d */ /* 0x000fea0003800000 */
[----:B------:R-:W1:Y:S02]  /*0180*/  LDC.64 R4, c[0x0][0x390] ;  /* 0x0000e400ff047b82 */ /* 0x000e640000000a00 */
[----:B-1----:R-:W-:-:S07]  /*0190*/  IMAD.WIDE.U32 R4, R0, 0x4, R4 ;  /* 0x0000000400047825 */ /* 0x002fce00078e0004 */
.L_x_4:
[----:B01----:R-:W-:-:S04]  /*01a0*/  LOP3.LUT R3, R2, 0x1, RZ, 0xc0, !PT ;  /* 0x0000000102037812 */ /* 0x003fc800078ec0ff */
[----:B------:R-:W-:-:S13]  /*01b0*/  ISETP.NE.U32.AND P0, PT, R3, 0x1, PT ;  /* 0x000000010300780c */ /* 0x000fda0003f05070 */
[----:B------:R-:W-:Y:S05]  /*01c0*/  @!P0 BRA `(.L_x_2) ;  /* 0x00000000002c8947 */ /* 0x000fea0003800000 */
[--C-:B------:R-:W-:Y:S01]  /*01d0*/  SHF.R.U32.HI R7, RZ, 0x1, R2.reuse ;  /* 0x00000001ff077819 */ /* 0x100fe20000011602 */
[----:B------:R-:W-:-:S03]  /*01e0*/  IMAD.MOV.U32 R11, RZ, RZ, R2 ;  /* 0x000000ffff0b7224 */ /* 0x000fc600078e0002 */
[----:B------:R-:W-:-:S13]  /*01f0*/  ISETP.GE.U32.AND P0, PT, R0, R7, PT ;  /* 0x000000070000720c */ /* 0x000fda0003f06070 */
[----:B------:R-:W-:Y:S05]  /*0200*/  @P0 BRA `(.L_x_3) ;  /* 0x00000000005c0947 */ /* 0x000fea0003800000 */
[----:B------:R-:W-:Y:S01]  /*0210*/  IMAD.WIDE.U32 R6, R7, 0x4, R4 ;  /* 0x0000000407067825 */ /* 0x000fe200078e0004 */
[----:B------:R-:W2:Y:S05]  /*0220*/  LDG.E R3, desc[UR4][R4.64] ;  /* 0x0000000404037981 */ /* 0x000eaa000c1e1900 */
[----:B------:R-:W2:Y:S01]  /*0230*/  LDG.E R6, desc[UR4][R6.64] ;  /* 0x0000000406067981 */ /* 0x000ea2000c1e1900 */
[----:B------:R-:W-:Y:S01]  /*0240*/  MOV R11, R2 ;  /* 0x00000002000b7202 */ /* 0x000fe20000000f00 */
[----:B--2---:R-:W-:-:S05]  /*0250*/  FADD R3, R3, R6 ;  /* 0x0000000603037221 */ /* 0x004fca0000000000 */
[----:B------:R1:W-:Y:S01]  /*0260*/  STG.E desc[UR4][R4.64], R3 ;  /* 0x0000000304007986 */ /* 0x0003e2000c101904 */
[----:B------:R-:W-:Y:S05]  /*0270*/  BRA `(.L_x_3) ;  /* 0x0000000000407947 */ /* 0x000fea0003800000 */
.L_x_2:
[----:B------:R-:W-:Y:S02]  /*0280*/  ISETP.NE.AND P0, PT, R0, RZ, PT ;  /* 0x000000ff0000720c */ /* 0x000fe40003f05270 */
[----:B------:R-:W-:-:S11]  /*0290*/  IADD3 R11, PT, PT, R2, -0x1, RZ ;  /* 0xffffffff020b7810 */ /* 0x000fd60007ffe0ff */
[----:B------:R-:W0:Y:S08]  /*02a0*/  @!P0 LDC.64 R8, c[0x0][0x390] ;  /* 0x0000e400ff088b82 */ /* 0x000e300000000a00 */
[----:B------:R-:W1:Y:S01]  /*02b0*/  @!P0 LDC.64 R6, c[0x0][0x390] ;  /* 0x0000e400ff068b82 */ /* 0x000e620000000a00 */
[----:B0-----:R-:W-:-:S06]  /*02c0*/  @!P0 IMAD.WIDE.U32 R2, R11, 0x4, R8 ;  /* 0x000000040b028825 */ /* 0x001fcc00078e0008 */
[----:B------:R-:W2:Y:S04]  /*02d0*/  @!P0 LDG.E R3, desc[UR4][R2.64] ;  /* 0x0000000402038981 */ /* 0x000ea8000c1e1900 */
[----:B-1----:R-:W2:Y:S01]  /*02e0*/  @!P0 LDG.E R8, desc[UR4][R6.64] ;  /* 0x0000000406088981 */ /* 0x002ea2000c1e1900 */
[----:B------:R-:W-:-:S04]  /*02f0*/  SHF.R.U32.HI R9, RZ, 0x1, R11 ;  /* 0x00000001ff097819 */ /* 0x000fc8000001160b */
[----:B------:R-:W-:Y:S01]  /*0300*/  ISETP.GE.U32.AND P1, PT, R0, R9, PT ;  /* 0x000000090000720c */ /* 0x000fe20003f26070 */
[----:B--2---:R-:W-:-:S12]  /*0310*/  @!P0 FADD R13, R8, R3 ;  /* 0x00000003080d8221 */ /* 0x004fd80000000000 */
[----:B------:R-:W-:Y:S01]  /*0320*/  @!P1 IMAD.WIDE.U32 R8, R9, 0x4, R4 ;  /* 0x0000000409089825 */ /* 0x000fe200078e0004 */
[----:B------:R0:W-:Y:S05]  /*0330*/  @!P0 STG.E desc[UR4][R6.64], R13 ;  /* 0x0000000d06008986 */ /* 0x0001ea000c101904 */
[----:B------:R-:W2:Y:S04]  /*0340*/  @!P1 LDG.E R9, desc[UR4][R8.64] ;  /* 0x0000000408099981 */ /* 0x000ea8000c1e1900 */
[----:B------:R-:W2:Y:S02]  /*0350*/  @!P1 LDG.E R10, desc[UR4][R4.64] ;  /* 0x00000004040a9981 */ /* 0x000ea4000c1e1900 */
[----:B--2---:R-:W-:-:S05]  /*0360*/  @!P1 FADD R15, R10, R9 ;  /* 0x000000090a0f9221 */ /* 0x004fca0000000000 */
[----:B------:R0:W-:Y:S02]  /*0370*/  @!P1 STG.E desc[UR4][R4.64], R15 ;  /* 0x0000000f04009986 */ /* 0x0001e4000c101904 */
.L_x_3:
[----:B------:R-:W-:Y:S01]  /*0380*/  ISETP.GT.U32.AND P0, PT, R11, 0x3, PT ;  /* 0x000000030b00780c */ /* 0x000fe20003f04070 */
[----:B------:R-:W-:Y:S05]  /*0390*/  WARPSYNC.ALL ;  /* 0x0000000000007948 */ /* 0x000fea0003800000 */
[----:B------:R-:W-:Y:S01]  /*03a0*/  BAR.SYNC.DEFER_BLOCKING 0x0 ;  /* 0x0000000000007b1d */ /* 0x000fe20000010000 */
[----:B------:R-:W-:-:S06]  /*03b0*/  SHF.R.U32.HI R2, RZ, 0x1, R11 ;  /* 0x00000001ff027819 */ /* 0x000fcc000001160b */
[----:B------:R-:W-:Y:S05]  /*03c0*/  @P0 BRA `(.L_x_4) ;  /* 0xfffffffc00740947 */ /* 0x000fea000383ffff */
[----:B------:R-:W-:Y:S05]  /*03d0*/  EXIT ;  /* 0x000000000000794d */ /* 0x000fea0003800000 */
.L_x_5:
[----:B------:R-:W-:-:S00]  /*03e0*/  BRA `(.L_x_5) ;  /* 0xfffffffc00fc7947 */ /* 0x000fc0000383ffff */
[----:B------:R-:W-:-:S00]  /*03f0*/  NOP ;  /* 0x0000000000007918 */ /* 0x000fc00000000000 */
        /* <DEDUP_REMOVED lines=8> */
.L_x_6:


//--------------------- .nv.shared.reserved.0     --------------------------
	.section	.nv.shared.reserved.0,"aw",@nobits
	.weak		__nv_reservedSMEM_offset_0_alias
	.size		__nv_reservedSMEM_offset_0_alias, 0, 64
	.other		__nv_reservedSMEM_offset_0_alias,@"STO_CUDA_RESERVED_SHARED STV_DEFAULT"
__nv_reservedSMEM_offset_0_alias:
	.zero		0
	.zero		64


//--------------------- .nv.constant0._Z13dotProductGPUPfS_S_i --------------------------
	.section	.nv.constant0._Z13dotProductGPUPfS_S_i,"a",@progbits
	.sectionflags	@""
	.align	4
.nv.constant0._Z13dotProductGPUPfS_S_i:
	.zero		924


//--------------------- SYMBOLS --------------------------

	.type		.nv.reservedSmem.offset0,@object
	.size		.nv.reservedSmem.offset0,0x4
